//
// Generated by NVIDIA NVVM Compiler
//
// Compiler Build ID: CL-36424714
// Cuda compilation tools, release 13.0, V13.0.88
// Based on NVVM 20.0.0
//

.version 9.0
.target sm_100
.address_size 64

	// .globl	_Z10matrix_mulPdS_S_iii

.visible .entry _Z10matrix_mulPdS_S_iii(
	.param .u64 .ptr .align 1 _Z10matrix_mulPdS_S_iii_param_0,
	.param .u64 .ptr .align 1 _Z10matrix_mulPdS_S_iii_param_1,
	.param .u64 .ptr .align 1 _Z10matrix_mulPdS_S_iii_param_2,
	.param .u32 _Z10matrix_mulPdS_S_iii_param_3,
	.param .u32 _Z10matrix_mulPdS_S_iii_param_4,
	.param .u32 _Z10matrix_mulPdS_S_iii_param_5
)
{
	.reg .pred 	%p<13>;
	.reg .b32 	%r<46>;
	.reg .b64 	%rd<39>;
	.reg .b64 	%fd<68>;

	ld.param.u64 	%rd3, [_Z10matrix_mulPdS_S_iii_param_0];
	ld.param.u64 	%rd4, [_Z10matrix_mulPdS_S_iii_param_1];
	ld.param.u64 	%rd5, [_Z10matrix_mulPdS_S_iii_param_2];
	ld.param.u32 	%r22, [_Z10matrix_mulPdS_S_iii_param_3];
	ld.param.u32 	%r20, [_Z10matrix_mulPdS_S_iii_param_4];
	ld.param.u32 	%r23, [_Z10matrix_mulPdS_S_iii_param_5];
	cvta.to.global.u64 	%rd1, %rd5;
	cvta.to.global.u64 	%rd2, %rd4;
	mov.u32 	%r24, %ctaid.y;
	mov.u32 	%r25, %ntid.y;
	mov.u32 	%r26, %tid.y;
	mad.lo.s32 	%r27, %r24, %r25, %r26;
	mov.u32 	%r28, %ctaid.x;
	mov.u32 	%r29, %ntid.x;
	mov.u32 	%r30, %tid.x;
	mad.lo.s32 	%r2, %r28, %r29, %r30;
	setp.ge.s32 	%p1, %r2, %r22;
	setp.ge.s32 	%p2, %r27, %r23;
	or.pred  	%p3, %p1, %p2;
	@%p3 bra 	$L__BB0_14;
	setp.lt.s32 	%p4, %r20, 1;
	mov.f64 	%fd67, 0d0000000000000000;
	@%p4 bra 	$L__BB0_13;
	mul.lo.s32 	%r3, %r20, %r2;
	and.b32  	%r4, %r20, 7;
	setp.lt.u32 	%p5, %r20, 8;
	mov.f64 	%fd67, 0d0000000000000000;
	mov.b32 	%r44, 0;
	@%p5 bra 	$L__BB0_5;
	and.b32  	%r44, %r20, 2147483640;
	neg.s32 	%r42, %r44;
	shl.b32 	%r7, %r23, 3;
	mov.f64 	%fd67, 0d0000000000000000;
	mul.wide.s32 	%rd10, %r23, 8;
	mov.u32 	%r40, %r3;
	mov.u32 	%r41, %r27;
$L__BB0_4:
	.pragma "nounroll";
	mul.wide.s32 	%rd6, %r40, 8;
	add.s64 	%rd7, %rd2, %rd6;
	ld.global.f64 	%fd17, [%rd7];
	mul.wide.s32 	%rd8, %r41, 8;
	add.s64 	%rd9, %rd1, %rd8;
	ld.global.f64 	%fd18, [%rd9];
	fma.rn.f64 	%fd19, %fd17, %fd18, %fd67;
	ld.global.f64 	%fd20, [%rd7+8];
	add.s64 	%rd11, %rd9, %rd10;
	ld.global.f64 	%fd21, [%rd11];
	fma.rn.f64 	%fd22, %fd20, %fd21, %fd19;
	ld.global.f64 	%fd23, [%rd7+16];
	add.s64 	%rd12, %rd11, %rd10;
	ld.global.f64 	%fd24, [%rd12];
	fma.rn.f64 	%fd25, %fd23, %fd24, %fd22;
	ld.global.f64 	%fd26, [%rd7+24];
	add.s64 	%rd13, %rd12, %rd10;
	ld.global.f64 	%fd27, [%rd13];
	fma.rn.f64 	%fd28, %fd26, %fd27, %fd25;
	ld.global.f64 	%fd29, [%rd7+32];
	add.s64 	%rd14, %rd13, %rd10;
	ld.global.f64 	%fd30, [%rd14];
	fma.rn.f64 	%fd31, %fd29, %fd30, %fd28;
	ld.global.f64 	%fd32, [%rd7+40];
	add.s64 	%rd15, %rd14, %rd10;
	ld.global.f64 	%fd33, [%rd15];
	fma.rn.f64 	%fd34, %fd32, %fd33, %fd31;
	ld.global.f64 	%fd35, [%rd7+48];
	add.s64 	%rd16, %rd15, %rd10;
	ld.global.f64 	%fd36, [%rd16];
	fma.rn.f64 	%fd37, %fd35, %fd36, %fd34;
	ld.global.f64 	%fd38, [%rd7+56];
	add.s64 	%rd17, %rd16, %rd10;
	ld.global.f64 	%fd39, [%rd17];
	fma.rn.f64 	%fd67, %fd38, %fd39, %fd37;
	add.s32 	%r42, %r42, 8;
	add.s32 	%r41, %r41, %r7;
	add.s32 	%r40, %r40, 8;
	setp.ne.s32 	%p6, %r42, 0;
	@%p6 bra 	$L__BB0_4;
$L__BB0_5:
	setp.eq.s32 	%p7, %r4, 0;
	@%p7 bra 	$L__BB0_13;
	and.b32  	%r15, %r20, 3;
	setp.lt.u32 	%p8, %r4, 4;
	@%p8 bra 	$L__BB0_8;
	add.s32 	%r32, %r44, %r3;
	mul.wide.s32 	%rd18, %r32, 8;
	add.s64 	%rd19, %rd2, %rd18;
	ld.global.f64 	%fd41, [%rd19];
	mad.lo.s32 	%r33, %r44, %r23, %r27;
	mul.wide.s32 	%rd20, %r33, 8;
	add.s64 	%rd21, %rd1, %rd20;
	ld.global.f64 	%fd42, [%rd21];
	fma.rn.f64 	%fd43, %fd41, %fd42, %fd67;
	ld.global.f64 	%fd44, [%rd19+8];
	mul.wide.s32 	%rd22, %r23, 8;
	add.s64 	%rd23, %rd21, %rd22;
	ld.global.f64 	%fd45, [%rd23];
	fma.rn.f64 	%fd46, %fd44, %fd45, %fd43;
	ld.global.f64 	%fd47, [%rd19+16];
	add.s64 	%rd24, %rd23, %rd22;
	ld.global.f64 	%fd48, [%rd24];
	fma.rn.f64 	%fd49, %fd47, %fd48, %fd46;
	ld.global.f64 	%fd50, [%rd19+24];
	add.s64 	%rd25, %rd24, %rd22;
	ld.global.f64 	%fd51, [%rd25];
	fma.rn.f64 	%fd67, %fd50, %fd51, %fd49;
	add.s32 	%r44, %r44, 4;
$L__BB0_8:
	setp.eq.s32 	%p9, %r15, 0;
	@%p9 bra 	$L__BB0_13;
	setp.eq.s32 	%p10, %r15, 1;
	@%p10 bra 	$L__BB0_11;
	add.s32 	%r34, %r44, %r3;
	mul.wide.s32 	%rd26, %r34, 8;
	add.s64 	%rd27, %rd2, %rd26;
	ld.global.f64 	%fd53, [%rd27];
	mad.lo.s32 	%r35, %r44, %r23, %r27;
	mul.wide.s32 	%rd28, %r35, 8;
	add.s64 	%rd29, %rd1, %rd28;
	ld.global.f64 	%fd54, [%rd29];
	fma.rn.f64 	%fd55, %fd53, %fd54, %fd67;
	ld.global.f64 	%fd56, [%rd27+8];
	mul.wide.s32 	%rd30, %r23, 8;
	add.s64 	%rd31, %rd29, %rd30;
	ld.global.f64 	%fd57, [%rd31];
	fma.rn.f64 	%fd67, %fd56, %fd57, %fd55;
	add.s32 	%r44, %r44, 2;
$L__BB0_11:
	and.b32  	%r36, %r20, 1;
	setp.eq.b32 	%p11, %r36, 1;
	not.pred 	%p12, %p11;
	@%p12 bra 	$L__BB0_13;
	add.s32 	%r37, %r44, %r3;
	mul.wide.s32 	%rd32, %r37, 8;
	add.s64 	%rd33, %rd2, %rd32;
	ld.global.f64 	%fd58, [%rd33];
	mad.lo.s32 	%r38, %r44, %r23, %r27;
	mul.wide.s32 	%rd34, %r38, 8;
	add.s64 	%rd35, %rd1, %rd34;
	ld.global.f64 	%fd59, [%rd35];
	fma.rn.f64 	%fd67, %fd58, %fd59, %fd67;
$L__BB0_13:
	mad.lo.s32 	%r39, %r23, %r2, %r27;
	cvta.to.global.u64 	%rd36, %rd3;
	mul.wide.s32 	%rd37, %r39, 8;
	add.s64 	%rd38, %rd36, %rd37;
	st.global.f64 	[%rd38], %fd67;
$L__BB0_14:
	ret;

}
	// .globl	_Z15relu_matrix_mulPdS_S_iii
.visible .entry _Z15relu_matrix_mulPdS_S_iii(
	.param .u64 .ptr .align 1 _Z15relu_matrix_mulPdS_S_iii_param_0,
	.param .u64 .ptr .align 1 _Z15relu_matrix_mulPdS_S_iii_param_1,
	.param .u64 .ptr .align 1 _Z15relu_matrix_mulPdS_S_iii_param_2,
	.param .u32 _Z15relu_matrix_mulPdS_S_iii_param_3,
	.param .u32 _Z15relu_matrix_mulPdS_S_iii_param_4,
	.param .u32 _Z15relu_matrix_mulPdS_S_iii_param_5
)
{
	.reg .pred 	%p<13>;
	.reg .b32 	%r<46>;
	.reg .b64 	%rd<39>;
	.reg .b64 	%fd<69>;

	ld.param.u64 	%rd3, [_Z15relu_matrix_mulPdS_S_iii_param_0];
	ld.param.u64 	%rd4, [_Z15relu_matrix_mulPdS_S_iii_param_1];
	ld.param.u64 	%rd5, [_Z15relu_matrix_mulPdS_S_iii_param_2];
	ld.param.u32 	%r22, [_Z15relu_matrix_mulPdS_S_iii_param_3];
	ld.param.u32 	%r20, [_Z15relu_matrix_mulPdS_S_iii_param_4];
	ld.param.u32 	%r23, [_Z15relu_matrix_mulPdS_S_iii_param_5];
	cvta.to.global.u64 	%rd1, %rd5;
	cvta.to.global.u64 	%rd2, %rd4;
	mov.u32 	%r24, %ctaid.y;
	mov.u32 	%r25, %ntid.y;
	mov.u32 	%r26, %tid.y;
	mad.lo.s32 	%r27, %r24, %r25, %r26;
	mov.u32 	%r28, %ctaid.x;
	mov.u32 	%r29, %ntid.x;
	mov.u32 	%r30, %tid.x;
	mad.lo.s32 	%r2, %r28, %r29, %r30;
	setp.ge.s32 	%p1, %r2, %r22;
	setp.ge.s32 	%p2, %r27, %r23;
	or.pred  	%p3, %p1, %p2;
	@%p3 bra 	$L__BB1_14;
	setp.lt.s32 	%p4, %r20, 1;
	mov.f64 	%fd68, 0d0000000000000000;
	@%p4 bra 	$L__BB1_13;
	mul.lo.s32 	%r3, %r20, %r2;
	and.b32  	%r4, %r20, 7;
	setp.lt.u32 	%p5, %r20, 8;
	mov.f64 	%fd68, 0d0000000000000000;
	mov.b32 	%r44, 0;
	@%p5 bra 	$L__BB1_5;
	and.b32  	%r44, %r20, 2147483640;
	neg.s32 	%r42, %r44;
	shl.b32 	%r7, %r23, 3;
	mov.f64 	%fd68, 0d0000000000000000;
	mul.wide.s32 	%rd10, %r23, 8;
	mov.u32 	%r40, %r3;
	mov.u32 	%r41, %r27;
$L__BB1_4:
	.pragma "nounroll";
	mul.wide.s32 	%rd6, %r40, 8;
	add.s64 	%rd7, %rd2, %rd6;
	ld.global.f64 	%fd17, [%rd7];
	mul.wide.s32 	%rd8, %r41, 8;
	add.s64 	%rd9, %rd1, %rd8;
	ld.global.f64 	%fd18, [%rd9];
	fma.rn.f64 	%fd19, %fd17, %fd18, %fd68;
	ld.global.f64 	%fd20, [%rd7+8];
	add.s64 	%rd11, %rd9, %rd10;
	ld.global.f64 	%fd21, [%rd11];
	fma.rn.f64 	%fd22, %fd20, %fd21, %fd19;
	ld.global.f64 	%fd23, [%rd7+16];
	add.s64 	%rd12, %rd11, %rd10;
	ld.global.f64 	%fd24, [%rd12];
	fma.rn.f64 	%fd25, %fd23, %fd24, %fd22;
	ld.global.f64 	%fd26, [%rd7+24];
	add.s64 	%rd13, %rd12, %rd10;
	ld.global.f64 	%fd27, [%rd13];
	fma.rn.f64 	%fd28, %fd26, %fd27, %fd25;
	ld.global.f64 	%fd29, [%rd7+32];
	add.s64 	%rd14, %rd13, %rd10;
	ld.global.f64 	%fd30, [%rd14];
	fma.rn.f64 	%fd31, %fd29, %fd30, %fd28;
	ld.global.f64 	%fd32, [%rd7+40];
	add.s64 	%rd15, %rd14, %rd10;
	ld.global.f64 	%fd33, [%rd15];
	fma.rn.f64 	%fd34, %fd32, %fd33, %fd31;
	ld.global.f64 	%fd35, [%rd7+48];
	add.s64 	%rd16, %rd15, %rd10;
	ld.global.f64 	%fd36, [%rd16];
	fma.rn.f64 	%fd37, %fd35, %fd36, %fd34;
	ld.global.f64 	%fd38, [%rd7+56];
	add.s64 	%rd17, %rd16, %rd10;
	ld.global.f64 	%fd39, [%rd17];
	fma.rn.f64 	%fd68, %fd38, %fd39, %fd37;
	add.s32 	%r42, %r42, 8;
	add.s32 	%r41, %r41, %r7;
	add.s32 	%r40, %r40, 8;
	setp.ne.s32 	%p6, %r42, 0;
	@%p6 bra 	$L__BB1_4;
$L__BB1_5:
	setp.eq.s32 	%p7, %r4, 0;
	@%p7 bra 	$L__BB1_13;
	and.b32  	%r15, %r20, 3;
	setp.lt.u32 	%p8, %r4, 4;
	@%p8 bra 	$L__BB1_8;
	add.s32 	%r32, %r44, %r3;
	mul.wide.s32 	%rd18, %r32, 8;
	add.s64 	%rd19, %rd2, %rd18;
	ld.global.f64 	%fd41, [%rd19];
	mad.lo.s32 	%r33, %r44, %r23, %r27;
	mul.wide.s32 	%rd20, %r33, 8;
	add.s64 	%rd21, %rd1, %rd20;
	ld.global.f64 	%fd42, [%rd21];
	fma.rn.f64 	%fd43, %fd41, %fd42, %fd68;
	ld.global.f64 	%fd44, [%rd19+8];
	mul.wide.s32 	%rd22, %r23, 8;
	add.s64 	%rd23, %rd21, %rd22;
	ld.global.f64 	%fd45, [%rd23];
	fma.rn.f64 	%fd46, %fd44, %fd45, %fd43;
	ld.global.f64 	%fd47, [%rd19+16];
	add.s64 	%rd24, %rd23, %rd22;
	ld.global.f64 	%fd48, [%rd24];
	fma.rn.f64 	%fd49, %fd47, %fd48, %fd46;
	ld.global.f64 	%fd50, [%rd19+24];
	add.s64 	%rd25, %rd24, %rd22;
	ld.global.f64 	%fd51, [%rd25];
	fma.rn.f64 	%fd68, %fd50, %fd51, %fd49;
	add.s32 	%r44, %r44, 4;
$L__BB1_8:
	setp.eq.s32 	%p9, %r15, 0;
	@%p9 bra 	$L__BB1_13;
	setp.eq.s32 	%p10, %r15, 1;
	@%p10 bra 	$L__BB1_11;
	add.s32 	%r34, %r44, %r3;
	mul.wide.s32 	%rd26, %r34, 8;
	add.s64 	%rd27, %rd2, %rd26;
	ld.global.f64 	%fd53, [%rd27];
	mad.lo.s32 	%r35, %r44, %r23, %r27;
	mul.wide.s32 	%rd28, %r35, 8;
	add.s64 	%rd29, %rd1, %rd28;
	ld.global.f64 	%fd54, [%rd29];
	fma.rn.f64 	%fd55, %fd53, %fd54, %fd68;
	ld.global.f64 	%fd56, [%rd27+8];
	mul.wide.s32 	%rd30, %r23, 8;
	add.s64 	%rd31, %rd29, %rd30;
	ld.global.f64 	%fd57, [%rd31];
	fma.rn.f64 	%fd68, %fd56, %fd57, %fd55;
	add.s32 	%r44, %r44, 2;
$L__BB1_11:
	and.b32  	%r36, %r20, 1;
	setp.eq.b32 	%p11, %r36, 1;
	not.pred 	%p12, %p11;
	@%p12 bra 	$L__BB1_13;
	add.s32 	%r37, %r44, %r3;
	mul.wide.s32 	%rd32, %r37, 8;
	add.s64 	%rd33, %rd2, %rd32;
	ld.global.f64 	%fd58, [%rd33];
	mad.lo.s32 	%r38, %r44, %r23, %r27;
	mul.wide.s32 	%rd34, %r38, 8;
	add.s64 	%rd35, %rd1, %rd34;
	ld.global.f64 	%fd59, [%rd35];
	fma.rn.f64 	%fd68, %fd58, %fd59, %fd68;
$L__BB1_13:
	max.f64 	%fd60, %fd68, 0d0000000000000000;
	mad.lo.s32 	%r39, %r23, %r2, %r27;
	cvta.to.global.u64 	%rd36, %rd3;
	mul.wide.s32 	%rd37, %r39, 8;
	add.s64 	%rd38, %rd36, %rd37;
	st.global.f64 	[%rd38], %fd60;
$L__BB1_14:
	ret;

}
	// .globl	_Z16matrix_transposePdS_ii
.visible .entry _Z16matrix_transposePdS_ii(
	.param .u64 .ptr .align 1 _Z16matrix_transposePdS_ii_param_0,
	.param .u64 .ptr .align 1 _Z16matrix_transposePdS_ii_param_1,
	.param .u32 _Z16matrix_transposePdS_ii_param_2,
	.param .u32 _Z16matrix_transposePdS_ii_param_3
)
{
	.reg .pred 	%p<4>;
	.reg .b32 	%r<13>;
	.reg .b64 	%rd<9>;
	.reg .b64 	%fd<2>;

	ld.param.u64 	%rd1, [_Z16matrix_transposePdS_ii_param_0];
	ld.param.u64 	%rd2, [_Z16matrix_transposePdS_ii_param_1];
	ld.param.u32 	%r3, [_Z16matrix_transposePdS_ii_param_2];
	ld.param.u32 	%r4, [_Z16matrix_transposePdS_ii_param_3];
	mov.u32 	%r5, %ctaid.y;
	mov.u32 	%r6, %ntid.y;
	mov.u32 	%r7, %tid.y;
	mad.lo.s32 	%r1, %r5, %r6, %r7;
	mov.u32 	%r8, %ctaid.x;
	mov.u32 	%r9, %ntid.x;
	mov.u32 	%r10, %tid.x;
	mad.lo.s32 	%r2, %r8, %r9, %r10;
	setp.ge.s32 	%p1, %r1, %r3;
	setp.ge.s32 	%p2, %r2, %r4;
	or.pred  	%p3, %p1, %p2;
	@%p3 bra 	$L__BB2_2;
	cvta.to.global.u64 	%rd3, %rd2;
	cvta.to.global.u64 	%rd4, %rd1;
	mad.lo.s32 	%r11, %r3, %r2, %r1;
	mul.wide.s32 	%rd5, %r11, 8;
	add.s64 	%rd6, %rd3, %rd5;
	ld.global.f64 	%fd1, [%rd6];
	mad.lo.s32 	%r12, %r4, %r1, %r2;
	mul.wide.s32 	%rd7, %r12, 8;
	add.s64 	%rd8, %rd4, %rd7;
	st.global.f64 	[%rd8], %fd1;
$L__BB2_2:
	ret;

}


// ===== COMPILED SASS (sm_100) =====

	.target	sm_100

	.elftype	@"ET_EXEC"


//--------------------- .note.nv.tkinfo           --------------------------
	.section	.note.nv.tkinfo,"",@"SHT_NOTE"
	.sectionflags	@"SHF_NOTE_NV_TKINFO"
	.tkinfo
        /*0018*/ 	.word	0x00000002
        /*0030*/ 	.string	""
        /*0030*/ 	.string	"ptxas"
        /*0030*/ 	.string	"Cuda compilation tools, release 13.0, V13.0.88"
        /*0030*/ 	.string	"Build cuda_13.0.r13.0/compiler.36424714_0"
        /*0030*/ 	.string	"-arch sm_100 -m 64 "



//--------------------- .note.nv.cuinfo           --------------------------
	.section	.note.nv.cuinfo,"",@"SHT_NOTE"
	.sectionflags	@"SHF_NOTE_NV_CUINFO"
        /*0018*/ 	.short	0x0002
        /*001a*/ 	.short	0x0064
        /*001c*/ 	.short	0x0082
	.zero		2


//--------------------- .nv.info                  --------------------------
	.section	.nv.info,"",@"SHT_CUDA_INFO"
	.align	4


	//----- nvinfo : EIATTR_REGCOUNT
	.align		4
        /*0000*/ 	.byte	0x04, 0x2f
        /*0002*/ 	.short	(.L_1 - .L_0)
	.align		4
.L_0:
        /*0004*/ 	.word	index@(_Z10matrix_mulPdS_S_iii)
        /*0008*/ 	.word	0x00000020


	//----- nvinfo : EIATTR_FRAME_SIZE
	.align		4
.L_1:
        /*000c*/ 	.byte	0x04, 0x11
        /*000e*/ 	.short	(.L_3 - .L_2)
	.align		4
.L_2:
        /*0010*/ 	.word	index@(_Z10matrix_mulPdS_S_iii)
        /*0014*/ 	.word	0x00000000


	//----- nvinfo : EIATTR_REGCOUNT
	.align		4
.L_3:
        /*0018*/ 	.byte	0x04, 0x2f
        /*001a*/ 	.short	(.L_5 - .L_4)
	.align		4
.L_4:
        /*001c*/ 	.word	index@(_Z15relu_matrix_mulPdS_S_iii)
        /*0020*/ 	.word	0x00000020


	//----- nvinfo : EIATTR_FRAME_SIZE
	.align		4
.L_5:
        /*0024*/ 	.byte	0x04, 0x11
        /*0026*/ 	.short	(.L_7 - .L_6)
	.align		4
.L_6:
        /*0028*/ 	.word	index@(_Z15relu_matrix_mulPdS_S_iii)
        /*002c*/ 	.word	0x00000000


	//----- nvinfo : EIATTR_REGCOUNT
	.align		4
.L_7:
        /*0030*/ 	.byte	0x04, 0x2f
        /*0032*/ 	.short	(.L_9 - .L_8)
	.align		4
.L_8:
        /*0034*/ 	.word	index@(_Z16matrix_transposePdS_ii)
        /*0038*/ 	.word	0x0000000a


	//----- nvinfo : EIATTR_FRAME_SIZE
	.align		4
.L_9:
        /*003c*/ 	.byte	0x04, 0x11
        /*003e*/ 	.short	(.L_11 - .L_10)
	.align		4
.L_10:
        /*0040*/ 	.word	index@(_Z16matrix_transposePdS_ii)
        /*0044*/ 	.word	0x00000000


	//----- nvinfo : EIATTR_MIN_STACK_SIZE
	.align		4
.L_11:
        /*0048*/ 	.byte	0x04, 0x12
        /*004a*/ 	.short	(.L_13 - .L_12)
	.align		4
.L_12:
        /*004c*/ 	.word	index@(_Z16matrix_transposePdS_ii)
        /*0050*/ 	.word	0x00000000


	//----- nvinfo : EIATTR_MIN_STACK_SIZE
	.align		4
.L_13:
        /*0054*/ 	.byte	0x04, 0x12
        /*0056*/ 	.short	(.L_15 - .L_14)
	.align		4
.L_14:
        /*0058*/ 	.word	index@(_Z15relu_matrix_mulPdS_S_iii)
        /*005c*/ 	.word	0x00000000


	//----- nvinfo : EIATTR_MIN_STACK_SIZE
	.align		4
.L_15:
        /*0060*/ 	.byte	0x04, 0x12
        /*0062*/ 	.short	(.L_17 - .L_16)
	.align		4
.L_16:
        /*0064*/ 	.word	index@(_Z10matrix_mulPdS_S_iii)
        /*0068*/ 	.word	0x00000000
.L_17:


//--------------------- .nv.compat                --------------------------
	.section	.nv.compat,"",@"SHT_CUDA_COMPAT_INFO"
	.align	4
        /*0000*/ 	.byte	0x02, 0x09, 0x00, 0x00, 0x02, 0x02, 0x01, 0x00, 0x02, 0x05, 0x05, 0x00, 0x03, 0x07, 0x01, 0x01
        /*0010*/ 	.byte	0x02, 0x03, 0x00, 0x00, 0x02, 0x06, 0x01, 0x00, 0x04, 0x0b, 0x08, 0x00, 0x01, 0x00, 0x00, 0x00
        /*0020*/ 	.byte	0x00, 0x00, 0x00, 0x00


//--------------------- .nv.info._Z16matrix_transposePdS_ii --------------------------
	.section	.nv.info._Z16matrix_transposePdS_ii,"",@"SHT_CUDA_INFO"
	.sectionflags	@""
	.align	4


	//----- nvinfo : EIATTR_CUDA_API_VERSION
	.align		4
        /*0000*/ 	.byte	0x04, 0x37
        /*0002*/ 	.short	(.L_19 - .L_18)
.L_18:
        /*0004*/ 	.word	0x00000082


	//----- nvinfo : EIATTR_KPARAM_INFO
	.align		4
.L_19:
        /*0008*/ 	.byte	0x04, 0x17
        /*000a*/ 	.short	(.L_21 - .L_20)
.L_20:
        /*000c*/ 	.word	0x00000000
        /*0010*/ 	.short	0x0003
        /*0012*/ 	.short	0x0014
        /*0014*/ 	.byte	0x00, 0xf0, 0x11, 0x00


	//----- nvinfo : EIATTR_KPARAM_INFO
	.align		4
.L_21:
        /*0018*/ 	.byte	0x04, 0x17
        /*001a*/ 	.short	(.L_23 - .L_22)
.L_22:
        /*001c*/ 	.word	0x00000000
        /*0020*/ 	.short	0x0002
        /*0022*/ 	.short	0x0010
        /*0024*/ 	.byte	0x00, 0xf0, 0x11, 0x00


	//----- nvinfo : EIATTR_KPARAM_INFO
	.align		4
.L_23:
        /*0028*/ 	.byte	0x04, 0x17
        /*002a*/ 	.short	(.L_25 - .L_24)
.L_24:
        /*002c*/ 	.word	0x00000000
        /*0030*/ 	.short	0x0001
        /*0032*/ 	.short	0x0008
        /*0034*/ 	.byte	0x00, 0xf5, 0x21, 0x00


	//----- nvinfo : EIATTR_KPARAM_INFO
	.align		4
.L_25:
        /*0038*/ 	.byte	0x04, 0x17
        /*003a*/ 	.short	(.L_27 - .L_26)
.L_26:
        /*003c*/ 	.word	0x00000000
        /*0040*/ 	.short	0x0000
        /*0042*/ 	.short	0x0000
        /*0044*/ 	.byte	0x00, 0xf5, 0x21, 0x00


	//----- nvinfo : EIATTR_SPARSE_MMA_MASK
	.align		4
.L_27:
        /*0048*/ 	.byte	0x03, 0x50
        /*004a*/ 	.short	0x0000


	//----- nvinfo : EIATTR_MAXREG_COUNT
	.align		4
        /*004c*/ 	.byte	0x03, 0x1b
        /*004e*/ 	.short	0x00ff


	//----- nvinfo : EIATTR_MERCURY_ISA_VERSION
	.align		4
        /*0050*/ 	.byte	0x03, 0x5f
        /*0052*/ 	.short	0x0101


	//----- nvinfo : EIATTR_VRC_CTA_INIT_COUNT
	.align		4
        /*0054*/ 	.byte	0x02, 0x4a
	.zero		1
	.zero		1


	//----- nvinfo : EIATTR_EXIT_INSTR_OFFSETS
	.align		4
        /*0058*/ 	.byte	0x04, 0x1c
        /*005a*/ 	.short	(.L_29 - .L_28)


	//   ....[0]....
.L_28:
        /*005c*/ 	.word	0x000000c0


	//   ....[1]....
        /*0060*/ 	.word	0x00000160


	//----- nvinfo : EIATTR_CBANK_PARAM_SIZE
	.align		4
.L_29:
        /*0064*/ 	.byte	0x03, 0x19
        /*0066*/ 	.short	0x0018


	//----- nvinfo : EIATTR_PARAM_CBANK
	.align		4
        /*0068*/ 	.byte	0x04, 0x0a
        /*006a*/ 	.short	(.L_31 - .L_30)
	.align		4
.L_30:
        /*006c*/ 	.word	index@(.nv.constant0._Z16matrix_transposePdS_ii)
        /*0070*/ 	.short	0x0380
        /*0072*/ 	.short	0x0018


	//----- nvinfo : EIATTR_SW_WAR
	.align		4
.L_31:
        /*0074*/ 	.byte	0x04, 0x36
        /*0076*/ 	.short	(.L_33 - .L_32)
.L_32:
        /*0078*/ 	.word	0x00000008
.L_33:


//--------------------- .nv.info._Z15relu_matrix_mulPdS_S_iii --------------------------
	.section	.nv.info._Z15relu_matrix_mulPdS_S_iii,"",@"SHT_CUDA_INFO"
	.sectionflags	@""
	.align	4


	//----- nvinfo : EIATTR_CUDA_API_VERSION
	.align		4
        /*0000*/ 	.byte	0x04, 0x37
        /*0002*/ 	.short	(.L_35 - .L_34)
.L_34:
        /*0004*/ 	.word	0x00000082


	//----- nvinfo : EIATTR_KPARAM_INFO
	.align		4
.L_35:
        /*0008*/ 	.byte	0x04, 0x17
        /*000a*/ 	.short	(.L_37 - .L_36)
.L_36:
        /*000c*/ 	.word	0x00000000
        /*0010*/ 	.short	0x0005
        /*0012*/ 	.short	0x0020
        /*0014*/ 	.byte	0x00, 0xf0, 0x11, 0x00


	//----- nvinfo : EIATTR_KPARAM_INFO
	.align		4
.L_37:
        /*0018*/ 	.byte	0x04, 0x17
        /*001a*/ 	.short	(.L_39 - .L_38)
.L_38:
        /*001c*/ 	.word	0x00000000
        /*0020*/ 	.short	0x0004
        /*0022*/ 	.short	0x001c
        /*0024*/ 	.byte	0x00, 0xf0, 0x11, 0x00


	//----- nvinfo : EIATTR_KPARAM_INFO
	.align		4
.L_39:
        /*0028*/ 	.byte	0x04, 0x17
        /*002a*/ 	.short	(.L_41 - .L_40)
.L_40:
        /*002c*/ 	.word	0x00000000
        /*0030*/ 	.short	0x0003
        /*0032*/ 	.short	0x0018
        /*0034*/ 	.byte	0x00, 0xf0, 0x11, 0x00


	//----- nvinfo : EIATTR_KPARAM_INFO
	.align		4
.L_41:
        /*0038*/ 	.byte	0x04, 0x17
        /*003a*/ 	.short	(.L_43 - .L_42)
.L_42:
        /*003c*/ 	.word	0x00000000
        /*0040*/ 	.short	0x0002
        /*0042*/ 	.short	0x0010
        /*0044*/ 	.byte	0x00, 0xf5, 0x21, 0x00


	//----- nvinfo : EIATTR_KPARAM_INFO
	.align		4
.L_43:
        /*0048*/ 	.byte	0x04, 0x17
        /*004a*/ 	.short	(.L_45 - .L_44)
.L_44:
        /*004c*/ 	.word	0x00000000
        /*0050*/ 	.short	0x0001
        /*0052*/ 	.short	0x0008
        /*0054*/ 	.byte	0x00, 0xf5, 0x21, 0x00


	//----- nvinfo : EIATTR_KPARAM_INFO
	.align		4
.L_45:
        /*0058*/ 	.byte	0x04, 0x17
        /*005a*/ 	.short	(.L_47 - .L_46)
.L_46:
        /*005c*/ 	.word	0x00000000
        /*0060*/ 	.short	0x0000
        /*0062*/ 	.short	0x0000
        /*0064*/ 	.byte	0x00, 0xf5, 0x21, 0x00


	//----- nvinfo : EIATTR_SPARSE_MMA_MASK
	.align		4
.L_47:
        /*0068*/ 	.byte	0x03, 0x50
        /*006a*/ 	.short	0x0000


	//----- nvinfo : EIATTR_MAXREG_COUNT
	.align		4
        /*006c*/ 	.byte	0x03, 0x1b
        /*006e*/ 	.short	0x00ff


	//----- nvinfo : EIATTR_MERCURY_ISA_VERSION
	.align		4
        /*0070*/ 	.byte	0x03, 0x5f
        /*0072*/ 	.short	0x0101


	//----- nvinfo : EIATTR_VRC_CTA_INIT_COUNT
	.align		4
        /*0074*/ 	.byte	0x02, 0x4a
	.zero		1
	.zero		1


	//----- nvinfo : EIATTR_EXIT_INSTR_OFFSETS
	.align		4
        /*0078*/ 	.byte	0x04, 0x1c
        /*007a*/ 	.short	(.L_49 - .L_48)


	//   ....[0]....
.L_48:
        /*007c*/ 	.word	0x000000d0


	//   ....[1]....
        /*0080*/ 	.word	0x00000890


	//----- nvinfo : EIATTR_CBANK_PARAM_SIZE
	.align		4
.L_49:
        /*0084*/ 	.byte	0x03, 0x19
        /*0086*/ 	.short	0x0024


	//----- nvinfo : EIATTR_PARAM_CBANK
	.align		4
        /*0088*/ 	.byte	0x04, 0x0a
        /*008a*/ 	.short	(.L_51 - .L_50)
	.align		4
.L_50:
        /*008c*/ 	.word	index@(.nv.constant0._Z15relu_matrix_mulPdS_S_iii)
        /*0090*/ 	.short	0x0380
        /*0092*/ 	.short	0x0024


	//----- nvinfo : EIATTR_SW_WAR
	.align		4
.L_51:
        /*0094*/ 	.byte	0x04, 0x36
        /*0096*/ 	.short	(.L_53 - .L_52)
.L_52:
        /*0098*/ 	.word	0x00000008
.L_53:


//--------------------- .nv.info._Z10matrix_mulPdS_S_iii --------------------------
	.section	.nv.info._Z10matrix_mulPdS_S_iii,"",@"SHT_CUDA_INFO"
	.sectionflags	@""
	.align	4


	//----- nvinfo : EIATTR_CUDA_API_VERSION
	.align		4
        /*0000*/ 	.byte	0x04, 0x37
        /*0002*/ 	.short	(.L_55 - .L_54)
.L_54:
        /*0004*/ 	.word	0x00000082


	//----- nvinfo : EIATTR_KPARAM_INFO
	.align		4
.L_55:
        /*0008*/ 	.byte	0x04, 0x17
        /*000a*/ 	.short	(.L_57 - .L_56)
.L_56:
        /*000c*/ 	.word	0x00000000
        /*0010*/ 	.short	0x0005
        /*0012*/ 	.short	0x0020
        /*0014*/ 	.byte	0x00, 0xf0, 0x11, 0x00


	//----- nvinfo : EIATTR_KPARAM_INFO
	.align		4
.L_57:
        /*0018*/ 	.byte	0x04, 0x17
        /*001a*/ 	.short	(.L_59 - .L_58)
.L_58:
        /*001c*/ 	.word	0x00000000
        /*0020*/ 	.short	0x0004
        /*0022*/ 	.short	0x001c
        /*0024*/ 	.byte	0x00, 0xf0, 0x11, 0x00


	//----- nvinfo : EIATTR_KPARAM_INFO
	.align		4
.L_59:
        /*0028*/ 	.byte	0x04, 0x17
        /*002a*/ 	.short	(.L_61 - .L_60)
.L_60:
        /*002c*/ 	.word	0x00000000
        /*0030*/ 	.short	0x0003
        /*0032*/ 	.short	0x0018
        /*0034*/ 	.byte	0x00, 0xf0, 0x11, 0x00


	//----- nvinfo : EIATTR_KPARAM_INFO
	.align		4
.L_61:
        /*0038*/ 	.byte	0x04, 0x17
        /*003a*/ 	.short	(.L_63 - .L_62)
.L_62:
        /*003c*/ 	.word	0x00000000
        /*0040*/ 	.short	0x0002
        /*0042*/ 	.short	0x0010
        /*0044*/ 	.byte	0x00, 0xf5, 0x21, 0x00


	//----- nvinfo : EIATTR_KPARAM_INFO
	.align		4
.L_63:
        /*0048*/ 	.byte	0x04, 0x17
        /*004a*/ 	.short	(.L_65 - .L_64)
.L_64:
        /*004c*/ 	.word	0x00000000
        /*0050*/ 	.short	0x0001
        /*0052*/ 	.short	0x0008
        /*0054*/ 	.byte	0x00, 0xf5, 0x21, 0x00


	//----- nvinfo : EIATTR_KPARAM_INFO
	.align		4
.L_65:
        /*0058*/ 	.byte	0x04, 0x17
        /*005a*/ 	.short	(.L_67 - .L_66)
.L_66:
        /*005c*/ 	.word	0x00000000
        /*0060*/ 	.short	0x0000
        /*0062*/ 	.short	0x0000
        /*0064*/ 	.byte	0x00, 0xf5, 0x21, 0x00


	//----- nvinfo : EIATTR_SPARSE_MMA_MASK
	.align		4
.L_67:
        /*0068*/ 	.byte	0x03, 0x50
        /*006a*/ 	.short	0x0000


	//----- nvinfo : EIATTR_MAXREG_COUNT
	.align		4
        /*006c*/ 	.byte	0x03, 0x1b
        /*006e*/ 	.short	0x00ff


	//----- nvinfo : EIATTR_MERCURY_ISA_VERSION
	.align		4
        /*0070*/ 	.byte	0x03, 0x5f
        /*0072*/ 	.short	0x0101


	//----- nvinfo : EIATTR_VRC_CTA_INIT_COUNT
	.align		4
        /*0074*/ 	.byte	0x02, 0x4a
	.zero		1
	.zero		1


	//----- nvinfo : EIATTR_EXIT_INSTR_OFFSETS
	.align		4
        /*0078*/ 	.byte	0x04, 0x1c
        /*007a*/ 	.short	(.L_69 - .L_68)


	//   ....[0]....
.L_68:
        /*007c*/ 	.word	0x000000d0


	//   ....[1]....
        /*0080*/ 	.word	0x00000810


	//----- nvinfo : EIATTR_CBANK_PARAM_SIZE
	.align		4
.L_69:
        /*0084*/ 	.byte	0x03, 0x19
        /*0086*/ 	.short	0x0024


	//----- nvinfo : EIATTR_PARAM_CBANK
	.align		4
        /*0088*/ 	.byte	0x04, 0x0a
        /*008a*/ 	.short	(.L_71 - .L_70)
	.align		4
.L_70:
        /*008c*/ 	.word	index@(.nv.constant0._Z10matrix_mulPdS_S_iii)
        /*0090*/ 	.short	0x0380
        /*0092*/ 	.short	0x0024


	//----- nvinfo : EIATTR_SW_WAR
	.align		4
.L_71:
        /*0094*/ 	.byte	0x04, 0x36
        /*0096*/ 	.short	(.L_73 - .L_72)
.L_72:
        /*0098*/ 	.word	0x00000008
.L_73:


//--------------------- .nv.callgraph             --------------------------
	.section	.nv.callgraph,"",@"SHT_CUDA_CALLGRAPH"
	.align	4
	.sectionentsize	8
	.align		4
        /*0000*/ 	.word	0x00000000
	.align		4
        /*0004*/ 	.word	0xffffffff
	.align		4
        /*0008*/ 	.word	0x00000000
	.align		4
        /*000c*/ 	.word	0xfffffffe
	.align		4
        /*0010*/ 	.word	0x00000000
	.align		4
        /*0014*/ 	.word	0xfffffffd
	.align		4
        /*0018*/ 	.word	0x00000000
	.align		4
        /*001c*/ 	.word	0xfffffffc


//--------------------- .text._Z16matrix_transposePdS_ii --------------------------
	.section	.text._Z16matrix_transposePdS_ii,"ax",@progbits
	.align	128
        .global         _Z16matrix_transposePdS_ii
        .type           _Z16matrix_transposePdS_ii,@function
        .size           _Z16matrix_transposePdS_ii,(.L_x_11 - _Z16matrix_transposePdS_ii)
        .other          _Z16matrix_transposePdS_ii,@"STO_CUDA_ENTRY STV_DEFAULT"
_Z16matrix_transposePdS_ii:
.text._Z16matrix_transposePdS_ii:
[----:B------:R-:W-:Y:S01]  /*0000*/  LDC R1, c[0x0][0x37c] ;  /* 0x0000df00ff017b82 */ /* 0x000fe20000000800 */
[----:B------:R-:W0:Y:S07]  /*0010*/  S2R R2, SR_TID.X ;  /* 0x0000000000027919 */ /* 0x000e2e0000002100 */
[----:B------:R-:W1:Y:S01]  /*0020*/  LDC R0, c[0x0][0x364] ;  /* 0x0000d900ff007b82 */ /* 0x000e620000000800 */
[----:B------:R-:W2:Y:S01]  /*0030*/  LDCU.64 UR6, c[0x0][0x390] ;  /* 0x00007200ff0677ac */ /* 0x000ea20008000a00 */
[----:B------:R-:W1:Y:S06]  /*0040*/  S2R R3, SR_TID.Y ;  /* 0x0000000000037919 */ /* 0x000e6c0000002200 */
[----:B------:R-:W0:Y:S08]  /*0050*/  S2UR UR5, SR_CTAID.X ;  /* 0x00000000000579c3 */ /* 0x000e300000002500 */
[----:B------:R-:W0:Y:S08]  /*0060*/  LDC R7, c[0x0][0x360] ;  /* 0x0000d800ff077b82 */ /* 0x000e300000000800 */
[----:B------:R-:W1:Y:S01]  /*0070*/  S2UR UR4, SR_CTAID.Y ;  /* 0x00000000000479c3 */ /* 0x000e620000002600 */
[----:B0-----:R-:W-:-:S05]  /*0080*/  IMAD R7, R7, UR5, R2 ;  /* 0x0000000507077c24 */ /* 0x001fca000f8e0202 */
[----:B--2---:R-:W-:Y:S01]  /*0090*/  ISETP.GE.AND P0, PT, R7, UR7, PT ;  /* 0x0000000707007c0c */ /* 0x004fe2000bf06270 */
[----:B-1----:R-:W-:-:S05]  /*00a0*/  IMAD R0, R0, UR4, R3 ;  /* 0x0000000400007c24 */ /* 0x002fca000f8e0203 */
[----:B------:R-:W-:-:S13]  /*00b0*/  ISETP.GE.OR P0, PT, R0, UR6, P0 ;  /* 0x0000000600007c0c */ /* 0x000fda0008706670 */
[----:B------:R-:W-:Y:S05]  /*00c0*/  @P0 EXIT ;  /* 0x000000000000094d */ /* 0x000fea0003800000 */
[----:B------:R-:W0:Y:S01]  /*00d0*/  LDC.64 R2, c[0x0][0x388] ;  /* 0x0000e200ff027b82 */ /* 0x000e220000000a00 */
[----:B------:R-:W1:Y:S01]  /*00e0*/  LDCU.64 UR4, c[0x0][0x358] ;  /* 0x00006b00ff0477ac */ /* 0x000e620008000a00 */
[----:B------:R-:W-:-:S04]  /*00f0*/  IMAD R5, R7, UR6, R0 ;  /* 0x0000000607057c24 */ /* 0x000fc8000f8e0200 */
[----:B0-----:R-:W-:Y:S02]  /*0100*/  IMAD.WIDE R2, R5, 0x8, R2 ;  /* 0x0000000805027825 */ /* 0x001fe400078e0202 */
[----:B------:R-:W0:Y:S04]  /*0110*/  LDC.64 R4, c[0x0][0x380] ;  /* 0x0000e000ff047b82 */ /* 0x000e280000000a00 */
[----:B-1----:R-:W2:Y:S01]  /*0120*/  LDG.E.64 R2, desc[UR4][R2.64] ;  /* 0x0000000402027981 */ /* 0x002ea2000c1e1b00 */
[----:B------:R-:W-:-:S04]  /*0130*/  IMAD R7, R0, UR7, R7 ;  /* 0x0000000700077c24 */ /* 0x000fc8000f8e0207 */
[----:B0-----:R-:W-:-:S05]  /*0140*/  IMAD.WIDE R4, R7, 0x8, R4 ;  /* 0x0000000807047825 */ /* 0x001fca00078e0204 */
[----:B--2---:R-:W-:Y:S01]  /*0150*/  STG.E.64 desc[UR4][R4.64], R2 ;  /* 0x0000000204007986 */ /* 0x004fe2000c101b04 */
[----:B------:R-:W-:Y:S05]  /*0160*/  EXIT ;  /* 0x000000000000794d */ /* 0x000fea0003800000 */
.L_x_0:
[----:B------:R-:W-:-:S00]  /*0170*/  BRA `(.L_x_0) ;  /* 0xfffffffc00fc7947 */ /* 0x000fc0000383ffff */
[----:B------:R-:W-:-:S00]  /*0180*/  NOP ;  /* 0x0000000000007918 */ /* 0x000fc00000000000 */
[----:B------:R-:W-:-:S00]  /*0190*/  NOP ;  /* 0x0000000000007918 */ /* 0x000fc00000000000 */
[----:B------:R-:W-:-:S00]  /*01a0*/  NOP ;  /* 0x0000000000007918 */ /* 0x000fc00000000000 */
[----:B------:R-:W-:-:S00]  /*01b0*/  NOP ;  /* 0x0000000000007918 */ /* 0x000fc00000000000 */
[----:B------:R-:W-:-:S00]  /*01c0*/  NOP ;  /* 0x0000000000007918 */ /* 0x000fc00000000000 */
[----:B------:R-:W-:-:S00]  /*01d0*/  NOP ;  /* 0x0000000000007918 */ /* 0x000fc00000000000 */
[----:B------:R-:W-:-:S00]  /*01e0*/  NOP ;  /* 0x0000000000007918 */ /* 0x000fc00000000000 */
[----:B------:R-:W-:-:S00]  /*01f0*/  NOP ;  /* 0x0000000000007918 */ /* 0x000fc00000000000 */
.L_x_11:


//--------------------- .text._Z15relu_matrix_mulPdS_S_iii --------------------------
	.section	.text._Z15relu_matrix_mulPdS_S_iii,"ax",@progbits
	.align	128
        .global         _Z15relu_matrix_mulPdS_S_iii
        .type           _Z15relu_matrix_mulPdS_S_iii,@function
        .size           _Z15relu_matrix_mulPdS_S_iii,(.L_x_12 - _Z15relu_matrix_mulPdS_S_iii)
        .other          _Z15relu_matrix_mulPdS_S_iii,@"STO_CUDA_ENTRY STV_DEFAULT"
_Z15relu_matrix_mulPdS_S_iii:
.text._Z15relu_matrix_mulPdS_S_iii:
[----:B------:R-:W-:Y:S01]  /*0000*/  LDC R1, c[0x0][0x37c] ;  /* 0x0000df00ff017b82 */ /* 0x000fe20000000800 */
[----:B------:R-:W0:Y:S07]  /*0010*/  S2R R2, SR_TID.Y ;  /* 0x0000000000027919 */ /* 0x000e2e0000002200 */
[----:B------:R-:W0:Y:S01]  /*0020*/  S2UR UR4, SR_CTAID.Y ;  /* 0x00000000000479c3 */ /* 0x000e220000002600 */
[----:B------:R-:W1:Y:S01]  /*0030*/  LDCU UR6, c[0x0][0x398] ;  /* 0x00007300ff0677ac */ /* 0x000e620008000800 */
[----:B------:R-:W2:Y:S06]  /*0040*/  S2R R5, SR_TID.X ;  /* 0x0000000000057919 */ /* 0x000eac0000002100 */
[----:B------:R-:W0:Y:S08]  /*0050*/  LDC R3, c[0x0][0x364] ;  /* 0x0000d900ff037b82 */ /* 0x000e300000000800 */
[----:B------:R-:W2:Y:S08]  /*0060*/  S2UR UR5, SR_CTAID.X ;  /* 0x00000000000579c3 */ /* 0x000eb00000002500 */
[----:B------:R-:W2:Y:S08]  /*0070*/  LDC R4, c[0x0][0x360] ;  /* 0x0000d800ff047b82 */ /* 0x000eb00000000800 */
[----:B------:R-:W3:Y:S01]  /*0080*/  LDC R0, c[0x0][0x3a0] ;  /* 0x0000e800ff007b82 */ /* 0x000ee20000000800 */
[----:B0-----:R-:W-:-:S02]  /*0090*/  IMAD R3, R3, UR4, R2 ;  /* 0x0000000403037c24 */ /* 0x001fc4000f8e0202 */
[----:B--2---:R-:W-:-:S03]  /*00a0*/  IMAD R2, R4, UR5, R5 ;  /* 0x0000000504027c24 */ /* 0x004fc6000f8e0205 */
[----:B---3--:R-:W-:-:S04]  /*00b0*/  ISETP.GE.AND P0, PT, R3, R0, PT ;  /* 0x000000000300720c */ /* 0x008fc80003f06270 */
[----:B-1----:R-:W-:-:S13]  /*00c0*/  ISETP.GE.OR P0, PT, R2, UR6, P0 ;  /* 0x0000000602007c0c */ /* 0x002fda0008706670 */
[----:B------:R-:W-:Y:S05]  /*00d0*/  @P0 EXIT ;  /* 0x000000000000094d */ /* 0x000fea0003800000 */
[----:B------:R-:W0:Y:S01]  /*00e0*/  LDC R5, c[0x0][0x39c] ;  /* 0x0000e700ff057b82 */ /* 0x000e220000000800 */
[----:B------:R-:W1:Y:S01]  /*00f0*/  LDCU.64 UR4, c[0x0][0x358] ;  /* 0x00006b00ff0477ac */ /* 0x000e620008000a00 */
[----:B------:R-:W-:Y:S02]  /*0100*/  CS2R R12, SRZ ;  /* 0x00000000000c7805 */ /* 0x000fe4000001ff00 */
[----:B0-----:R-:W-:-:S13]  /*0110*/  ISETP.GE.AND P0, PT, R5, 0x1, PT ;  /* 0x000000010500780c */ /* 0x001fda0003f06270 */
[----:B-1----:R-:W-:Y:S05]  /*0120*/  @!P0 BRA `(.L_x_1) ;  /* 0x0000000400a88947 */ /* 0x002fea0003800000 */
[C---:B------:R-:W-:Y:S01]  /*0130*/  ISETP.GE.U32.AND P1, PT, R5.reuse, 0x8, PT ;  /* 0x000000080500780c */ /* 0x040fe20003f26070 */
[----:B------:R-:W-:Y:S01]  /*0140*/  HFMA2 R24, -RZ, RZ, 0, 0 ;  /* 0x00000000ff187431 */ /* 0x000fe200000001ff */
[----:B------:R-:W-:Y:S01]  /*0150*/  LOP3.LUT R6, R5, 0x7, RZ, 0xc0, !PT ;  /* 0x0000000705067812 */ /* 0x000fe200078ec0ff */
[----:B------:R-:W-:Y:S01]  /*0160*/  IMAD R7, R2, R5, RZ ;  /* 0x0000000502077224 */ /* 0x000fe200078e02ff */
[----:B------:R-:W-:Y:S02]  /*0170*/  CS2R R12, SRZ ;  /* 0x00000000000c7805 */ /* 0x000fe4000001ff00 */
[----:B------:R-:W-:-:S07]  /*0180*/  ISETP.NE.AND P0, PT, R6, RZ, PT ;  /* 0x000000ff0600720c */ /* 0x000fce0003f05270 */
[----:B------:R-:W-:Y:S06]  /*0190*/  @!P1 BRA `(.L_x_2) ;  /* 0x0000000000b49947 */ /* 0x000fec0003800000 */
[----:B------:R-:W-:Y:S02]  /*01a0*/  LOP3.LUT R24, R5, 0x7ffffff8, RZ, 0xc0, !PT ;  /* 0x7ffffff805187812 */ /* 0x000fe400078ec0ff */
[----:B------:R-:W-:Y:S02]  /*01b0*/  CS2R R12, SRZ ;  /* 0x00000000000c7805 */ /* 0x000fe4000001ff00 */
[----:B------:R-:W-:Y:S02]  /*01c0*/  MOV R4, R7 ;  /* 0x0000000700047202 */ /* 0x000fe40000000f00 */
[----:B------:R-:W-:Y:S01]  /*01d0*/  MOV R25, R3 ;  /* 0x0000000300197202 */ /* 0x000fe20000000f00 */
[----:B------:R-:W-:-:S07]  /*01e0*/  IMAD.MOV R26, RZ, RZ, -R24 ;  /* 0x000000ffff1a7224 */ /* 0x000fce00078e0a18 */
.L_x_3:
[----:B------:R-:W0:Y:S08]  /*01f0*/  LDC.64 R22, c[0x0][0x388] ;  /* 0x0000e200ff167b82 */ /* 0x000e300000000a00 */
[----:B------:R-:W1:Y:S01]  /*0200*/  LDC.64 R18, c[0x0][0x390] ;  /* 0x0000e400ff127b82 */ /* 0x000e620000000a00 */
[----:B0-----:R-:W-:-:S05]  /*0210*/  IMAD.WIDE R22, R4, 0x8, R22 ;  /* 0x0000000804167825 */ /* 0x001fca00078e0216 */
[----:B------:R-:W2:Y:S01]  /*0220*/  LDG.E.64 R10, desc[UR4][R22.64] ;  /* 0x00000004160a7981 */ /* 0x000ea2000c1e1b00 */
[----:B-1----:R-:W-:-:S03]  /*0230*/  IMAD.WIDE R18, R25, 0x8, R18 ;  /* 0x0000000819127825 */ /* 0x002fc600078e0212 */
[----:B------:R-:W3:Y:S04]  /*0240*/  LDG.E.64 R8, desc[UR4][R22.64+0x8] ;  /* 0x0000080416087981 */ /* 0x000ee8000c1e1b00 */
[----:B------:R-:W2:Y:S01]  /*0250*/  LDG.E.64 R16, desc[UR4][R18.64] ;  /* 0x0000000412107981 */ /* 0x000ea2000c1e1b00 */
[----:B------:R-:W-:-:S05]  /*0260*/  IMAD.WIDE R28, R0, 0x8, R18 ;  /* 0x00000008001c7825 */ /* 0x000fca00078e0212 */
[----:B------:R-:W3:Y:S01]  /*0270*/  LDG.E.64 R14, desc[UR4][R28.64] ;  /* 0x000000041c0e7981 */ /* 0x000ee2000c1e1b00 */
[----:B------:R-:W-:Y:S01]  /*0280*/  IMAD.WIDE R20, R0, 0x8, R28 ;  /* 0x0000000800147825 */ /* 0x000fe200078e021c */
[----:B--2---:R-:W-:Y:S02]  /*0290*/  DFMA R16, R10, R16, R12 ;  /* 0x000000100a10722b */ /* 0x004fe4000000000c */
[----:B------:R-:W2:Y:S04]  /*02a0*/  LDG.E.64 R12, desc[UR4][R22.64+0x10] ;  /* 0x00001004160c7981 */ /* 0x000ea8000c1e1b00 */
[----:B------:R0:W2:Y:S02]  /*02b0*/  LDG.E.64 R10, desc[UR4][R20.64] ;  /* 0x00000004140a7981 */ /* 0x0000a4000c1e1b00 */
[----:B---3--:R-:W-:-:S02]  /*02c0*/  DFMA R14, R8, R14, R16 ;  /* 0x0000000e080e722b */ /* 0x008fc40000000010 */
[----:B------:R-:W3:Y:S01]  /*02d0*/  LDG.E.64 R8, desc[UR4][R22.64+0x18] ;  /* 0x0000180416087981 */ /* 0x000ee2000c1e1b00 */
[----:B0-----:R-:W-:-:S05]  /*02e0*/  IMAD.WIDE R20, R0, 0x8, R20 ;  /* 0x0000000800147825 */ /* 0x001fca00078e0214 */
[----:B------:R-:W3:Y:S01]  /*02f0*/  LDG.E.64 R16, desc[UR4][R20.64] ;  /* 0x0000000414107981 */ /* 0x000ee2000c1e1b00 */
[C---:B------:R-:W-:Y:S01]  /*0300*/  IMAD.WIDE R18, R0.reuse, 0x8, R20 ;  /* 0x0000000800127825 */ /* 0x040fe200078e0214 */
[----:B--2---:R-:W-:Y:S02]  /*0310*/  DFMA R10, R12, R10, R14 ;  /* 0x0000000a0c0a722b */ /* 0x004fe4000000000e */
[----:B------:R-:W2:Y:S04]  /*0320*/  LDG.E.64 R20, desc[UR4][R22.64+0x38] ;  /* 0x0000380416147981 */ /* 0x000ea8000c1e1b00 */
[----:B------:R-:W4:Y:S04]  /*0330*/  LDG.E.64 R14, desc[UR4][R22.64+0x20] ;  /* 0x00002004160e7981 */ /* 0x000f28000c1e1b00 */
[----:B------:R-:W4:Y:S01]  /*0340*/  LDG.E.64 R12, desc[UR4][R18.64] ;  /* 0x00000004120c7981 */ /* 0x000f22000c1e1b00 */
[----:B------:R-:W-:Y:S01]  /*0350*/  IMAD.WIDE R28, R0, 0x8, R18 ;  /* 0x00000008001c7825 */ /* 0x000fe200078e0212 */
[----:B---3--:R-:W-:-:S02]  /*0360*/  DFMA R16, R8, R16, R10 ;  /* 0x000000100810722b */ /* 0x008fc4000000000a */
[----:B------:R-:W3:Y:S04]  /*0370*/  LDG.E.64 R8, desc[UR4][R22.64+0x28] ;  /* 0x0000280416087981 */ /* 0x000ee8000c1e1b00 */
[----:B------:R0:W3:Y:S02]  /*0380*/  LDG.E.64 R10, desc[UR4][R28.64] ;  /* 0x000000041c0a7981 */ /* 0x0000e4000c1e1b00 */
[----:B0-----:R-:W-:-:S04]  /*0390*/  IMAD.WIDE R28, R0, 0x8, R28 ;  /* 0x00000008001c7825 */ /* 0x001fc800078e021c */
[----:B------:R-:W-:-:S06]  /*03a0*/  IMAD.WIDE R18, R0, 0x8, R28 ;  /* 0x0000000800127825 */ /* 0x000fcc00078e021c */
[----:B------:R-:W2:Y:S01]  /*03b0*/  LDG.E.64 R18, desc[UR4][R18.64] ;  /* 0x0000000412127981 */ /* 0x000ea2000c1e1b00 */
[----:B----4-:R-:W-:-:S03]  /*03c0*/  DFMA R12, R14, R12, R16 ;  /* 0x0000000c0e0c722b */ /* 0x010fc60000000010 */
[----:B------:R-:W4:Y:S04]  /*03d0*/  LDG.E.64 R14, desc[UR4][R22.64+0x30] ;  /* 0x00003004160e7981 */ /* 0x000f28000c1e1b00 */
[----:B------:R-:W4:Y:S01]  /*03e0*/  LDG.E.64 R16, desc[UR4][R28.64] ;  /* 0x000000041c107981 */ /* 0x000f22000c1e1b00 */
[----:B------:R-:W-:Y:S01]  /*03f0*/  IADD3 R26, PT, PT, R26, 0x8, RZ ;  /* 0x000000081a1a7810 */ /* 0x000fe20007ffe0ff */
[----:B---3--:R-:W-:-:S03]  /*0400*/  DFMA R8, R8, R10, R12 ;  /* 0x0000000a0808722b */ /* 0x008fc6000000000c */
[----:B------:R-:W-:Y:S01]  /*0410*/  ISETP.NE.AND P1, PT, R26, RZ, PT ;  /* 0x000000ff1a00720c */ /* 0x000fe20003f25270 */
[----:B------:R-:W-:Y:S01]  /*0420*/  IMAD R25, R0, 0x8, R25 ;  /* 0x0000000800197824 */ /* 0x000fe200078e0219 */
[----:B------:R-:W-:-:S03]  /*0430*/  IADD3 R4, PT, PT, R4, 0x8, RZ ;  /* 0x0000000804047810 */ /* 0x000fc60007ffe0ff */
[----:B----4-:R-:W-:-:S08]  /*0440*/  DFMA R8, R14, R16, R8 ;  /* 0x000000100e08722b */ /* 0x010fd00000000008 */
[----:B--2---:R-:W-:Y:S01]  /*0450*/  DFMA R12, R20, R18, R8 ;  /* 0x00000012140c722b */ /* 0x004fe20000000008 */
[----:B------:R-:W-:Y:S10]  /*0460*/  @P1 BRA `(.L_x_3) ;  /* 0xfffffffc00601947 */ /* 0x000ff4000383ffff */
.L_x_2:
[----:B------:R-:W-:Y:S05]  /*0470*/  @!P0 BRA `(.L_x_1) ;  /* 0x0000000000d48947 */ /* 0x000fea0003800000 */
[----:B------:R-:W-:Y:S02]  /*0480*/  ISETP.GE.U32.AND P0, PT, R6, 0x4, PT ;  /* 0x000000040600780c */ /* 0x000fe40003f06070 */
[----:B------:R-:W-:-:S04]  /*0490*/  LOP3.LUT R4, R5, 0x3, RZ, 0xc0, !PT ;  /* 0x0000000305047812 */ /* 0x000fc800078ec0ff */
[----:B------:R-:W-:-:S07]  /*04a0*/  ISETP.NE.AND P1, PT, R4, RZ, PT ;  /* 0x000000ff0400720c */ /* 0x000fce0003f25270 */
[----:B------:R-:W-:Y:S06]  /*04b0*/  @!P0 BRA `(.L_x_4) ;  /* 0x0000000000588947 */ /* 0x000fec0003800000 */
[----:B------:R-:W0:Y:S01]  /*04c0*/  LDC.64 R28, c[0x0][0x388] ;  /* 0x0000e200ff1c7b82 */ /* 0x000e220000000a00 */
[----:B------:R-:W-:Y:S01]  /*04d0*/  IADD3 R9, PT, PT, R7, R24, RZ ;  /* 0x0000001807097210 */ /* 0x000fe20007ffe0ff */
[----:B------:R-:W-:-:S06]  /*04e0*/  IMAD R15, R24, R0, R3 ;  /* 0x00000000180f7224 */ /* 0x000fcc00078e0203 */
[----:B------:R-:W1:Y:S01]  /*04f0*/  LDC.64 R10, c[0x0][0x390] ;  /* 0x0000e400ff0a7b82 */ /* 0x000e620000000a00 */
[----:B0-----:R-:W-:-:S05]  /*0500*/  IMAD.WIDE R28, R9, 0x8, R28 ;  /* 0x00000008091c7825 */ /* 0x001fca00078e021c */
[----:B------:R-:W2:Y:S01]  /*0510*/  LDG.E.64 R26, desc[UR4][R28.64] ;  /* 0x000000041c1a7981 */ /* 0x000ea2000c1e1b00 */
[----:B-1----:R-:W-:-:S05]  /*0520*/  IMAD.WIDE R10, R15, 0x8, R10 ;  /* 0x000000080f0a7825 */ /* 0x002fca00078e020a */
[----:B------:R-:W2:Y:S01]  /*0530*/  LDG.E.64 R8, desc[UR4][R10.64] ;  /* 0x000000040a087981 */ /* 0x000ea2000c1e1b00 */
[----:B------:R-:W-:-:S05]  /*0540*/  IMAD.WIDE R16, R0, 0x8, R10 ;  /* 0x0000000800107825 */ /* 0x000fca00078e020a */
[----:B------:R-:W3:Y:S01]  /*0550*/  LDG.E.64 R14, desc[UR4][R16.64] ;  /* 0x00000004100e7981 */ /* 0x000ee2000c1e1b00 */
[----:B------:R-:W-:-:S03]  /*0560*/  IMAD.WIDE R20, R0, 0x8, R16 ;  /* 0x0000000800147825 */ /* 0x000fc600078e0210 */
[----:B------:R-:W3:Y:S04]  /*0570*/  LDG.E.64 R10, desc[UR4][R28.64+0x8] ;  /* 0x000008041c0a7981 */ /* 0x000ee8000c1e1b00 */
[----:B------:R-:W4:Y:S01]  /*0580*/  LDG.E.64 R18, desc[UR4][R20.64] ;  /* 0x0000000414127981 */ /* 0x000f22000c1e1b00 */
[----:B------:R-:W-:-:S03]  /*0590*/  IMAD.WIDE R22, R0, 0x8, R20 ;  /* 0x0000000800167825 */ /* 0x000fc600078e0214 */
[----:B------:R-:W4:Y:S04]  /*05a0*/  LDG.E.64 R16, desc[UR4][R28.64+0x10] ;  /* 0x000010041c107981 */ /* 0x000f28000c1e1b00 */
[----:B------:R-:W5:Y:S04]  /*05b0*/  LDG.E.64 R22, desc[UR4][R22.64] ;  /* 0x0000000416167981 */ /* 0x000f68000c1e1b00 */
[----:B------:R-:W5:Y:S01]  /*05c0*/  LDG.E.64 R20, desc[UR4][R28.64+0x18] ;  /* 0x000018041c147981 */ /* 0x000f62000c1e1b00 */
[----:B------:R-:W-:Y:S01]  /*05d0*/  IADD3 R24, PT, PT, R24, 0x4, RZ ;  /* 0x0000000418187810 */ /* 0x000fe20007ffe0ff */
[----:B--2---:R-:W-:-:S08]  /*05e0*/  DFMA R8, R26, R8, R12 ;  /* 0x000000081a08722b */ /* 0x004fd0000000000c */
[----:B---3--:R-:W-:-:S08]  /*05f0*/  DFMA R8, R10, R14, R8 ;  /* 0x0000000e0a08722b */ /* 0x008fd00000000008 */
[----:B----4-:R-:W-:-:S08]  /*0600*/  DFMA R8, R16, R18, R8 ;  /* 0x000000121008722b */ /* 0x010fd00000000008 */
[----:B-----5:R-:W-:-:S11]  /*0610*/  DFMA R12, R20, R22, R8 ;  /* 0x00000016140c722b */ /* 0x020fd60000000008 */
.L_x_4:
[----:B------:R-:W-:Y:S05]  /*0620*/  @!P1 BRA `(.L_x_1) ;  /* 0x0000000000689947 */ /* 0x000fea0003800000 */
[----:B------:R-:W-:Y:S02]  /*0630*/  ISETP.NE.AND P0, PT, R4, 0x1, PT ;  /* 0x000000010400780c */ /* 0x000fe40003f05270 */
[----:B------:R-:W-:-:S04]  /*0640*/  LOP3.LUT R6, R5, 0x1, RZ, 0xc0, !PT ;  /* 0x0000000105067812 */ /* 0x000fc800078ec0ff */
[----:B------:R-:W-:-:S07]  /*0650*/  ISETP.NE.U32.AND P1, PT, R6, 0x1, PT ;  /* 0x000000010600780c */ /* 0x000fce0003f25070 */
[----:B------:R-:W0:Y:S01]  /*0660*/  @P0 LDC.64 R18, c[0x0][0x388] ;  /* 0x0000e200ff120b82 */ /* 0x000e220000000a00 */
[----:B------:R-:W-:Y:S02]  /*0670*/  @P0 IMAD.IADD R9, R7, 0x1, R24 ;  /* 0x0000000107090824 */ /* 0x000fe400078e0218 */
[----:B------:R-:W-:-:S05]  /*0680*/  @P0 IMAD R21, R24, R0, R3 ;  /* 0x0000000018150224 */ /* 0x000fca00078e0203 */
[----:B------:R-:W1:Y:S08]  /*0690*/  @P0 LDC.64 R4, c[0x0][0x390] ;  /* 0x0000e400ff040b82 */ /* 0x000e700000000a00 */
[----:B------:R-:W2:Y:S08]  /*06a0*/  @!P1 LDC.64 R14, c[0x0][0x388] ;  /* 0x0000e200ff0e9b82 */ /* 0x000eb00000000a00 */
[----:B------:R-:W3:Y:S01]  /*06b0*/  @!P1 LDC.64 R10, c[0x0][0x390] ;  /* 0x0000e400ff0a9b82 */ /* 0x000ee20000000a00 */
[----:B0-----:R-:W-:Y:S01]  /*06c0*/  @P0 IMAD.WIDE R18, R9, 0x8, R18 ;  /* 0x0000000809120825 */ /* 0x001fe200078e0212 */
[----:B------:R-:W-:-:S04]  /*06d0*/  @P0 IADD3 R24, PT, PT, R24, 0x2, RZ ;  /* 0x0000000218180810 */ /* 0x000fc80007ffe0ff */
[----:B------:R-:W4:Y:S01]  /*06e0*/  @P0 LDG.E.64 R8, desc[UR4][R18.64] ;  /* 0x0000000412080981 */ /* 0x000f22000c1e1b00 */
[----:B-1----:R-:W-:-:S05]  /*06f0*/  @P0 IMAD.WIDE R20, R21, 0x8, R4 ;  /* 0x0000000815140825 */ /* 0x002fca00078e0204 */
[----:B------:R-:W4:Y:S01]  /*0700*/  @P0 LDG.E.64 R4, desc[UR4][R20.64] ;  /* 0x0000000414040981 */ /* 0x000f22000c1e1b00 */
[----:B------:R-:W-:Y:S01]  /*0710*/  @P0 IMAD.WIDE R16, R0, 0x8, R20 ;  /* 0x0000000800100825 */ /* 0x000fe200078e0214 */
[----:B------:R-:W-:Y:S02]  /*0720*/  @!P1 IADD3 R23, PT, PT, R7, R24, RZ ;  /* 0x0000001807179210 */ /* 0x000fe40007ffe0ff */
[----:B------:R-:W5:Y:S01]  /*0730*/  @P0 LDG.E.64 R6, desc[UR4][R18.64+0x8] ;  /* 0x0000080412060981 */ /* 0x000f62000c1e1b00 */
[----:B------:R-:W-:-:S03]  /*0740*/  @!P1 IMAD R25, R24, R0, R3 ;  /* 0x0000000018199224 */ /* 0x000fc600078e0203 */
[----:B------:R-:W5:Y:S01]  /*0750*/  @P0 LDG.E.64 R16, desc[UR4][R16.64] ;  /* 0x0000000410100981 */ /* 0x000f62000c1e1b00 */
[----:B--2---:R-:W-:-:S04]  /*0760*/  @!P1 IMAD.WIDE R14, R23, 0x8, R14 ;  /* 0x00000008170e9825 */ /* 0x004fc800078e020e */
[----:B---3--:R-:W-:Y:S02]  /*0770*/  @!P1 IMAD.WIDE R10, R25, 0x8, R10 ;  /* 0x00000008190a9825 */ /* 0x008fe400078e020a */
[----:B------:R-:W2:Y:S04]  /*0780*/  @!P1 LDG.E.64 R14, desc[UR4][R14.64] ;  /* 0x000000040e0e9981 */ /* 0x000ea8000c1e1b00 */
[----:B------:R-:W2:Y:S01]  /*0790*/  @!P1 LDG.E.64 R10, desc[UR4][R10.64] ;  /* 0x000000040a0a9981 */ /* 0x000ea2000c1e1b00 */
[----:B----4-:R-:W-:-:S08]  /*07a0*/  @P0 DFMA R4, R8, R4, R12 ;  /* 0x000000040804022b */ /* 0x010fd0000000000c */
[----:B-----5:R-:W-:-:S08]  /*07b0*/  @P0 DFMA R12, R6, R16, R4 ;  /* 0x00000010060c022b */ /* 0x020fd00000000004 */
[----:B--2---:R-:W-:-:S11]  /*07c0*/  @!P1 DFMA R12, R14, R10, R12 ;  /* 0x0000000a0e0c922b */ /* 0x004fd6000000000c */
.L_x_1:
[----:B------:R-:W0:Y:S01]  /*07d0*/  LDC.64 R4, c[0x0][0x380] ;  /* 0x0000e000ff047b82 */ /* 0x000e220000000a00 */
[----:B------:R-:W-:Y:S01]  /*07e0*/  DSETP.MAX.AND P0, P1, RZ, R12, PT ;  /* 0x0000000cff00722a */ /* 0x000fe2000390f000 */
[----:B------:R-:W-:Y:S01]  /*07f0*/  IMAD R3, R2, R0, R3 ;  /* 0x0000000002037224 */ /* 0x000fe200078e0203 */
[----:B------:R-:W-:Y:S01]  /*0800*/  MOV R0, RZ ;  /* 0x000000ff00007202 */ /* 0x000fe20000000f00 */
[----:B------:R-:W-:Y:S01]  /*0810*/  IMAD.MOV.U32 R7, RZ, RZ, R13 ;  /* 0x000000ffff077224 */ /* 0x000fe200078e000d */
[----:B------:R-:W-:-:S04]  /*0820*/  MOV R2, RZ ;  /* 0x000000ff00027202 */ /* 0x000fc80000000f00 */
[----:B------:R-:W-:Y:S02]  /*0830*/  FSEL R9, R0, R7, P0 ;  /* 0x0000000700097208 */ /* 0x000fe40000000000 */
[----:B------:R-:W-:-:S04]  /*0840*/  SEL R2, R2, R12, P0 ;  /* 0x0000000c02027207 */ /* 0x000fc80000000000 */
[----:B------:R-:W-:Y:S01]  /*0850*/  @P1 LOP3.LUT R9, R7, 0x80000, RZ, 0xfc, !PT ;  /* 0x0008000007091812 */ /* 0x000fe200078efcff */
[----:B0-----:R-:W-:-:S03]  /*0860*/  IMAD.WIDE R4, R3, 0x8, R4 ;  /* 0x0000000803047825 */ /* 0x001fc600078e0204 */
[----:B------:R-:W-:-:S05]  /*0870*/  MOV R3, R9 ;  /* 0x0000000900037202 */ /* 0x000fca0000000f00 */
[----:B------:R-:W-:Y:S01]  /*0880*/  STG.E.64 desc[UR4][R4.64], R2 ;  /* 0x0000000204007986 */ /* 0x000fe2000c101b04 */
[----:B------:R-:W-:Y:S05]  /*0890*/  EXIT ;  /* 0x000000000000794d */ /* 0x000fea0003800000 */
.L_x_5:
        /* <DEDUP_REMOVED lines=14> */
.L_x_12:


//--------------------- .text._Z10matrix_mulPdS_S_iii --------------------------
	.section	.text._Z10matrix_mulPdS_S_iii,"ax",@progbits
	.align	128
        .global         _Z10matrix_mulPdS_S_iii
        .type           _Z10matrix_mulPdS_S_iii,@function
        .size           _Z10matrix_mulPdS_S_iii,(.L_x_13 - _Z10matrix_mulPdS_S_iii)
        .other          _Z10matrix_mulPdS_S_iii,@"STO_CUDA_ENTRY STV_DEFAULT"
_Z10matrix_mulPdS_S_iii:
.text._Z10matrix_mulPdS_S_iii:
        /* <DEDUP_REMOVED lines=29> */
[----:B------:R-:W-:Y:S02]  /*01d0*/  MOV R25, R3 ;  /* 0x0000000300197202 */ /* 0x000fe40000000f00 */
[----:B------:R-:W-:-:S07]  /*01e0*/  IADD3 R26, PT, PT, -R24, RZ, RZ ;  /* 0x000000ff181a7210 */ /* 0x000fce0007ffe1ff */
.L_x_8:
        /* <DEDUP_REMOVED lines=34> */
[----:B------:R-:W-:Y:S02]  /*0410*/  ISETP.NE.AND P1, PT, R26, RZ, PT ;  /* 0x000000ff1a00720c */ /* 0x000fe40003f25270 */
[----:B------:R-:W-:Y:S02]  /*0420*/  IADD3 R4, PT, PT, R4, 0x8, RZ ;  /* 0x0000000804047810 */ /* 0x000fe40007ffe0ff */
[----:B------:R-:W-:Y:S01]  /*0430*/  LEA R25, R0, R25, 0x3 ;  /* 0x0000001900197211 */ /* 0x000fe200078e18ff */
[----:B----4-:R-:W-:-:S08]  /*0440*/  DFMA R8, R14, R16, R8 ;  /* 0x000000100e08722b */ /* 0x010fd00000000008 */
[----:B--2---:R-:W-:Y:S01]  /*0450*/  DFMA R12, R20, R18, R8 ;  /* 0x00000012140c722b */ /* 0x004fe20000000008 */
[----:B------:R-:W-:Y:S10]  /*0460*/  @P1 BRA `(.L_x_8) ;  /* 0xfffffffc00601947 */ /* 0x000ff4000383ffff */
.L_x_7:
        /* <DEDUP_REMOVED lines=27> */
.L_x_9:
[----:B------:R-:W-:Y:S05]  /*0620*/  @!P1 BRA `(.L_x_6) ;  /* 0x0000000000689947 */ /* 0x000fea0003800000 */
[----:B------:R-:W-:Y:S02]  /*0630*/  ISETP.NE.AND P0, PT, R4, 0x1, PT ;  /* 0x000000010400780c */ /* 0x000fe40003f05270 */
[----:B------:R-:W-:-:S04]  /*0640*/  LOP3.LUT R6, R5, 0x1, RZ, 0xc0, !PT ;  /* 0x0000000105067812 */ /* 0x000fc800078ec0ff */
[----:B------:R-:W-:-:S07]  /*0650*/  ISETP.NE.U32.AND P1, PT, R6, 0x1, PT ;  /* 0x000000010600780c */ /* 0x000fce0003f25070 */
[----:B------:R-:W0:Y:S01]  /*0660*/  @P0 LDC.64 R18, c[0x0][0x388] ;  /* 0x0000e200ff120b82 */ /* 0x000e220000000a00 */
[----:B------:R-:W-:Y:S01]  /*0670*/  @P0 IADD3 R9, PT, PT, R7, R24, RZ ;  /* 0x0000001807090210 */ /* 0x000fe20007ffe0ff */
[----:B------:R-:W-:-:S06]  /*0680*/  @P0 IMAD R21, R24, R0, R3 ;  /* 0x0000000018150224 */ /* 0x000fcc00078e0203 */
        /* <DEDUP_REMOVED lines=20> */
.L_x_6:
[----:B------:R-:W0:Y:S01]  /*07d0*/  LDC.64 R4, c[0x0][0x380] ;  /* 0x0000e000ff047b82 */ /* 0x000e220000000a00 */
[----:B------:R-:W-:-:S04]  /*07e0*/  IMAD R3, R2, R0, R3 ;  /* 0x0000000002037224 */ /* 0x000fc800078e0203 */
[----:B0-----:R-:W-:-:S05]  /*07f0*/  IMAD.WIDE R2, R3, 0x8, R4 ;  /* 0x0000000803027825 */ /* 0x001fca00078e0204 */
[----:B------:R-:W-:Y:S01]  /*0800*/  STG.E.64 desc[UR4][R2.64], R12 ;  /* 0x0000000c02007986 */ /* 0x000fe2000c101b04 */
[----:B------:R-:W-:Y:S05]  /*0810*/  EXIT ;  /* 0x000000000000794d */ /* 0x000fea0003800000 */
.L_x_10:
        /* <DEDUP_REMOVED lines=14> */
.L_x_13:


//--------------------- .nv.shared.reserved.0     --------------------------
	.section	.nv.shared.reserved.0,"aw",@nobits
	.weak		__nv_reservedSMEM_offset_0_alias
	.size		__nv_reservedSMEM_offset_0_alias, 0, 64
	.other		__nv_reservedSMEM_offset_0_alias,@"STO_CUDA_RESERVED_SHARED STV_DEFAULT"
__nv_reservedSMEM_offset_0_alias:
	.zero		0
	.zero		64


//--------------------- .nv.constant0._Z16matrix_transposePdS_ii --------------------------
	.section	.nv.constant0._Z16matrix_transposePdS_ii,"a",@progbits
	.sectionflags	@""
	.align	4
.nv.constant0._Z16matrix_transposePdS_ii:
	.zero		920


//--------------------- .nv.constant0._Z15relu_matrix_mulPdS_S_iii --------------------------
	.section	.nv.constant0._Z15relu_matrix_mulPdS_S_iii,"a",@progbits
	.sectionflags	@""
	.align	4
.nv.constant0._Z15relu_matrix_mulPdS_S_iii:
	.zero		932


//--------------------- .nv.constant0._Z10matrix_mulPdS_S_iii --------------------------
	.section	.nv.constant0._Z10matrix_mulPdS_S_iii,"a",@progbits
	.sectionflags	@""
	.align	4
.nv.constant0._Z10matrix_mulPdS_S_iii:
	.zero		932


//--------------------- SYMBOLS --------------------------

	.type		.nv.reservedSmem.offset0,@object
	.size		.nv.reservedSmem.offset0,0x4
